//
// Generated by NVIDIA NVVM Compiler
//
// Compiler Build ID: CL-36424714
// Cuda compilation tools, release 13.0, V13.0.88
// Based on NVVM 20.0.0
//

.version 9.0
.target sm_100
.address_size 64

	// .globl	_Z9hash_joinPiS_ii
.extern .func  (.param .b32 func_retval0) vprintf
(
	.param .b64 vprintf_param_0,
	.param .b64 vprintf_param_1
)
;
.global .align 4 .b8 precalc_xorwow_matrix[102400];
.global .align 4 .b8 precalc_xorwow_offset_matrix[102400];
.global .align 4 .b8 mrg32k3aM1[2304];
.global .align 4 .b8 mrg32k3aM2[2304];
.global .align 4 .b8 mrg32k3aM1SubSeq[2016];
.global .align 4 .b8 mrg32k3aM2SubSeq[2016];
.global .align 4 .b8 mrg32k3aM1Seq[2304];
.global .align 4 .b8 mrg32k3aM2Seq[2304];
.const .align 8 .b8 __cr_lgamma_table[72];
.global .align 8 .b8 table[2000];
.global .align 1 .b8 $str[2] = {10};
.global .align 1 .b8 $str$1[10] = {107, 101, 121, 44, 32, 37, 100, 32, 10};
.global .align 1 .b8 $str$2[7] = {114, 101, 116, 117, 114, 110};
.global .align 1 .b8 $str$3[19] = {99, 104, 97, 105, 110, 32, 119, 97, 115, 32, 116, 111, 111, 32, 108, 111, 110, 103};

.visible .entry _Z9hash_joinPiS_ii(
	.param .u64 .ptr .align 1 _Z9hash_joinPiS_ii_param_0,
	.param .u64 .ptr .align 1 _Z9hash_joinPiS_ii_param_1,
	.param .u32 _Z9hash_joinPiS_ii_param_2,
	.param .u32 _Z9hash_joinPiS_ii_param_3
)
{
	.local .align 8 .b8 	__local_depot0[8];
	.reg .b64 	%SP;
	.reg .b64 	%SPL;
	.reg .pred 	%p<29>;
	.reg .b32 	%r<232>;
	.reg .b64 	%rd<96>;

	mov.u64 	%SPL, __local_depot0;
	cvta.local.u64 	%SP, %SPL;
	ld.param.u64 	%rd20, [_Z9hash_joinPiS_ii_param_0];
	ld.param.u32 	%r10, [_Z9hash_joinPiS_ii_param_2];
	cvta.to.global.u64 	%rd21, %rd20;
	add.u64 	%rd22, %SP, 0;
	add.u64 	%rd1, %SPL, 0;
	mov.u32 	%r11, %ctaid.x;
	mov.u32 	%r12, %ntid.x;
	mov.u32 	%r13, %tid.x;
	mad.lo.s32 	%r14, %r11, %r12, %r13;
	mul.lo.s32 	%r15, %r10, %r14;
	mul.wide.s32 	%rd23, %r15, 4;
	add.s64 	%rd24, %rd21, %rd23;
	ld.global.u32 	%r16, [%rd24];
	cvt.u64.u32 	%rd25, %r16;
	ld.global.s32 	%rd26, [%rd24+4];
	shl.b64 	%rd27, %rd25, 32;
	add.s64 	%rd28, %rd27, %rd26;
	mov.u64 	%rd29, $str;
	cvta.global.u64 	%rd30, %rd29;
	{ // callseq 0, 0
	.param .b64 param0;
	st.param.b64 	[param0], %rd30;
	.param .b64 param1;
	st.param.b64 	[param1], 0;
	.param .b32 retval0;
	call.uni (retval0), 
	vprintf, 
	(
	param0, 
	param1
	);
	ld.param.b32 	%r17, [retval0];
	} // callseq 0
	mad.lo.s32 	%r19, %r16, 5, 2;
	mul.hi.u32 	%r20, %r19, 431205725;
	shr.u32 	%r21, %r20, 25;
	mul.lo.s32 	%r22, %r21, 334214459;
	sub.s32 	%r23, %r19, %r22;
	mul.hi.u32 	%r24, %r23, 274877907;
	shr.u32 	%r25, %r24, 4;
	mul.lo.s32 	%r26, %r25, 250;
	sub.s32 	%r1, %r23, %r26;
	mul.wide.u32 	%rd31, %r1, 8;
	mov.u64 	%rd32, table;
	add.s64 	%rd33, %rd32, %rd31;
	atom.global.exch.b64 	%rd2, [%rd33], %rd28;
	shr.u64 	%rd3, %rd2, 32;
	st.local.u64 	[%rd1], %rd3;
	mov.u64 	%rd34, $str$1;
	cvta.global.u64 	%rd35, %rd34;
	{ // callseq 1, 0
	.param .b64 param0;
	st.param.b64 	[param0], %rd35;
	.param .b64 param1;
	st.param.b64 	[param1], %rd22;
	.param .b32 retval0;
	call.uni (retval0), 
	vprintf, 
	(
	param0, 
	param1
	);
	ld.param.b32 	%r27, [retval0];
	} // callseq 1
	setp.gt.u64 	%p1, %rd2, 4294967295;
	@%p1 bra 	$L__BB0_2;
$L__BB0_1:
	mov.u64 	%rd94, $str$2;
	cvta.global.u64 	%rd95, %rd94;
	{ // callseq 12, 0
	.param .b64 param0;
	st.param.b64 	[param0], %rd95;
	.param .b64 param1;
	st.param.b64 	[param1], 0;
	.param .b32 retval0;
	call.uni (retval0), 
	vprintf, 
	(
	param0, 
	param1
	);
	ld.param.b32 	%r230, [retval0];
	} // callseq 12
	bra.uni 	$L__BB0_12;
$L__BB0_2:
	cvt.u32.u64 	%r29, %rd3;
	mad.lo.s32 	%r30, %r29, 5, 2;
	mul.hi.u32 	%r31, %r30, 431205725;
	shr.u32 	%r32, %r31, 25;
	mul.lo.s32 	%r33, %r32, 334214459;
	sub.s32 	%r34, %r30, %r33;
	mul.hi.u32 	%r35, %r34, 274877907;
	shr.u32 	%r36, %r35, 4;
	mul.lo.s32 	%r37, %r36, 250;
	sub.s32 	%r38, %r34, %r37;
	mad.lo.s32 	%r39, %r29, 13, 7;
	mul.hi.u32 	%r40, %r39, 431205725;
	shr.u32 	%r41, %r40, 25;
	mul.lo.s32 	%r42, %r41, 334214459;
	sub.s32 	%r43, %r39, %r42;
	mul.hi.u32 	%r44, %r43, 274877907;
	shr.u32 	%r45, %r44, 4;
	mul.lo.s32 	%r46, %r45, 250;
	sub.s32 	%r47, %r43, %r46;
	setp.eq.s32 	%p2, %r1, %r38;
	setp.eq.s32 	%p3, %r1, %r47;
	selp.b32 	%r48, %r38, %r1, %p3;
	selp.b32 	%r2, %r47, %r48, %p2;
	mul.wide.u32 	%rd36, %r2, 8;
	add.s64 	%rd38, %rd32, %rd36;
	atom.global.exch.b64 	%rd4, [%rd38], %rd2;
	shr.u64 	%rd5, %rd4, 32;
	st.local.u64 	[%rd1], %rd5;
	cvta.global.u64 	%rd40, %rd34;
	{ // callseq 2, 0
	.param .b64 param0;
	st.param.b64 	[param0], %rd40;
	.param .b64 param1;
	st.param.b64 	[param1], %rd22;
	.param .b32 retval0;
	call.uni (retval0), 
	vprintf, 
	(
	param0, 
	param1
	);
	ld.param.b32 	%r49, [retval0];
	} // callseq 2
	setp.lt.u64 	%p4, %rd4, 4294967296;
	@%p4 bra 	$L__BB0_1;
	cvt.u32.u64 	%r51, %rd5;
	mad.lo.s32 	%r52, %r51, 5, 2;
	mul.hi.u32 	%r53, %r52, 431205725;
	shr.u32 	%r54, %r53, 25;
	mul.lo.s32 	%r55, %r54, 334214459;
	sub.s32 	%r56, %r52, %r55;
	mul.hi.u32 	%r57, %r56, 274877907;
	shr.u32 	%r58, %r57, 4;
	mul.lo.s32 	%r59, %r58, 250;
	sub.s32 	%r60, %r56, %r59;
	mad.lo.s32 	%r61, %r51, 13, 7;
	mul.hi.u32 	%r62, %r61, 431205725;
	shr.u32 	%r63, %r62, 25;
	mul.lo.s32 	%r64, %r63, 334214459;
	sub.s32 	%r65, %r61, %r64;
	mul.hi.u32 	%r66, %r65, 274877907;
	shr.u32 	%r67, %r66, 4;
	mul.lo.s32 	%r68, %r67, 250;
	sub.s32 	%r69, %r65, %r68;
	setp.eq.s32 	%p5, %r2, %r60;
	setp.eq.s32 	%p6, %r2, %r69;
	selp.b32 	%r70, %r60, %r2, %p6;
	selp.b32 	%r3, %r69, %r70, %p5;
	mul.wide.u32 	%rd42, %r3, 8;
	add.s64 	%rd44, %rd32, %rd42;
	atom.global.exch.b64 	%rd6, [%rd44], %rd4;
	shr.u64 	%rd7, %rd6, 32;
	st.local.u64 	[%rd1], %rd7;
	cvta.global.u64 	%rd46, %rd34;
	{ // callseq 3, 0
	.param .b64 param0;
	st.param.b64 	[param0], %rd46;
	.param .b64 param1;
	st.param.b64 	[param1], %rd22;
	.param .b32 retval0;
	call.uni (retval0), 
	vprintf, 
	(
	param0, 
	param1
	);
	ld.param.b32 	%r71, [retval0];
	} // callseq 3
	setp.lt.u64 	%p7, %rd6, 4294967296;
	@%p7 bra 	$L__BB0_1;
	cvt.u32.u64 	%r73, %rd7;
	mad.lo.s32 	%r74, %r73, 5, 2;
	mul.hi.u32 	%r75, %r74, 431205725;
	shr.u32 	%r76, %r75, 25;
	mul.lo.s32 	%r77, %r76, 334214459;
	sub.s32 	%r78, %r74, %r77;
	mul.hi.u32 	%r79, %r78, 274877907;
	shr.u32 	%r80, %r79, 4;
	mul.lo.s32 	%r81, %r80, 250;
	sub.s32 	%r82, %r78, %r81;
	mad.lo.s32 	%r83, %r73, 13, 7;
	mul.hi.u32 	%r84, %r83, 431205725;
	shr.u32 	%r85, %r84, 25;
	mul.lo.s32 	%r86, %r85, 334214459;
	sub.s32 	%r87, %r83, %r86;
	mul.hi.u32 	%r88, %r87, 274877907;
	shr.u32 	%r89, %r88, 4;
	mul.lo.s32 	%r90, %r89, 250;
	sub.s32 	%r91, %r87, %r90;
	setp.eq.s32 	%p8, %r3, %r82;
	setp.eq.s32 	%p9, %r3, %r91;
	selp.b32 	%r92, %r82, %r3, %p9;
	selp.b32 	%r4, %r91, %r92, %p8;
	mul.wide.u32 	%rd48, %r4, 8;
	add.s64 	%rd50, %rd32, %rd48;
	atom.global.exch.b64 	%rd8, [%rd50], %rd6;
	shr.u64 	%rd9, %rd8, 32;
	st.local.u64 	[%rd1], %rd9;
	cvta.global.u64 	%rd52, %rd34;
	{ // callseq 4, 0
	.param .b64 param0;
	st.param.b64 	[param0], %rd52;
	.param .b64 param1;
	st.param.b64 	[param1], %rd22;
	.param .b32 retval0;
	call.uni (retval0), 
	vprintf, 
	(
	param0, 
	param1
	);
	ld.param.b32 	%r93, [retval0];
	} // callseq 4
	setp.lt.u64 	%p10, %rd8, 4294967296;
	@%p10 bra 	$L__BB0_1;
	cvt.u32.u64 	%r95, %rd9;
	mad.lo.s32 	%r96, %r95, 5, 2;
	mul.hi.u32 	%r97, %r96, 431205725;
	shr.u32 	%r98, %r97, 25;
	mul.lo.s32 	%r99, %r98, 334214459;
	sub.s32 	%r100, %r96, %r99;
	mul.hi.u32 	%r101, %r100, 274877907;
	shr.u32 	%r102, %r101, 4;
	mul.lo.s32 	%r103, %r102, 250;
	sub.s32 	%r104, %r100, %r103;
	mad.lo.s32 	%r105, %r95, 13, 7;
	mul.hi.u32 	%r106, %r105, 431205725;
	shr.u32 	%r107, %r106, 25;
	mul.lo.s32 	%r108, %r107, 334214459;
	sub.s32 	%r109, %r105, %r108;
	mul.hi.u32 	%r110, %r109, 274877907;
	shr.u32 	%r111, %r110, 4;
	mul.lo.s32 	%r112, %r111, 250;
	sub.s32 	%r113, %r109, %r112;
	setp.eq.s32 	%p11, %r4, %r104;
	setp.eq.s32 	%p12, %r4, %r113;
	selp.b32 	%r114, %r104, %r4, %p12;
	selp.b32 	%r5, %r113, %r114, %p11;
	mul.wide.u32 	%rd54, %r5, 8;
	add.s64 	%rd56, %rd32, %rd54;
	atom.global.exch.b64 	%rd10, [%rd56], %rd8;
	shr.u64 	%rd11, %rd10, 32;
	st.local.u64 	[%rd1], %rd11;
	cvta.global.u64 	%rd58, %rd34;
	{ // callseq 5, 0
	.param .b64 param0;
	st.param.b64 	[param0], %rd58;
	.param .b64 param1;
	st.param.b64 	[param1], %rd22;
	.param .b32 retval0;
	call.uni (retval0), 
	vprintf, 
	(
	param0, 
	param1
	);
	ld.param.b32 	%r115, [retval0];
	} // callseq 5
	setp.lt.u64 	%p13, %rd10, 4294967296;
	@%p13 bra 	$L__BB0_1;
	cvt.u32.u64 	%r117, %rd11;
	mad.lo.s32 	%r118, %r117, 5, 2;
	mul.hi.u32 	%r119, %r118, 431205725;
	shr.u32 	%r120, %r119, 25;
	mul.lo.s32 	%r121, %r120, 334214459;
	sub.s32 	%r122, %r118, %r121;
	mul.hi.u32 	%r123, %r122, 274877907;
	shr.u32 	%r124, %r123, 4;
	mul.lo.s32 	%r125, %r124, 250;
	sub.s32 	%r126, %r122, %r125;
	mad.lo.s32 	%r127, %r117, 13, 7;
	mul.hi.u32 	%r128, %r127, 431205725;
	shr.u32 	%r129, %r128, 25;
	mul.lo.s32 	%r130, %r129, 334214459;
	sub.s32 	%r131, %r127, %r130;
	mul.hi.u32 	%r132, %r131, 274877907;
	shr.u32 	%r133, %r132, 4;
	mul.lo.s32 	%r134, %r133, 250;
	sub.s32 	%r135, %r131, %r134;
	setp.eq.s32 	%p14, %r5, %r126;
	setp.eq.s32 	%p15, %r5, %r135;
	selp.b32 	%r136, %r126, %r5, %p15;
	selp.b32 	%r6, %r135, %r136, %p14;
	mul.wide.u32 	%rd60, %r6, 8;
	add.s64 	%rd62, %rd32, %rd60;
	atom.global.exch.b64 	%rd12, [%rd62], %rd10;
	shr.u64 	%rd13, %rd12, 32;
	st.local.u64 	[%rd1], %rd13;
	cvta.global.u64 	%rd64, %rd34;
	{ // callseq 6, 0
	.param .b64 param0;
	st.param.b64 	[param0], %rd64;
	.param .b64 param1;
	st.param.b64 	[param1], %rd22;
	.param .b32 retval0;
	call.uni (retval0), 
	vprintf, 
	(
	param0, 
	param1
	);
	ld.param.b32 	%r137, [retval0];
	} // callseq 6
	setp.lt.u64 	%p16, %rd12, 4294967296;
	@%p16 bra 	$L__BB0_1;
	cvt.u32.u64 	%r139, %rd13;
	mad.lo.s32 	%r140, %r139, 5, 2;
	mul.hi.u32 	%r141, %r140, 431205725;
	shr.u32 	%r142, %r141, 25;
	mul.lo.s32 	%r143, %r142, 334214459;
	sub.s32 	%r144, %r140, %r143;
	mul.hi.u32 	%r145, %r144, 274877907;
	shr.u32 	%r146, %r145, 4;
	mul.lo.s32 	%r147, %r146, 250;
	sub.s32 	%r148, %r144, %r147;
	mad.lo.s32 	%r149, %r139, 13, 7;
	mul.hi.u32 	%r150, %r149, 431205725;
	shr.u32 	%r151, %r150, 25;
	mul.lo.s32 	%r152, %r151, 334214459;
	sub.s32 	%r153, %r149, %r152;
	mul.hi.u32 	%r154, %r153, 274877907;
	shr.u32 	%r155, %r154, 4;
	mul.lo.s32 	%r156, %r155, 250;
	sub.s32 	%r157, %r153, %r156;
	setp.eq.s32 	%p17, %r6, %r148;
	setp.eq.s32 	%p18, %r6, %r157;
	selp.b32 	%r158, %r148, %r6, %p18;
	selp.b32 	%r7, %r157, %r158, %p17;
	mul.wide.u32 	%rd66, %r7, 8;
	add.s64 	%rd68, %rd32, %rd66;
	atom.global.exch.b64 	%rd14, [%rd68], %rd12;
	shr.u64 	%rd15, %rd14, 32;
	st.local.u64 	[%rd1], %rd15;
	cvta.global.u64 	%rd70, %rd34;
	{ // callseq 7, 0
	.param .b64 param0;
	st.param.b64 	[param0], %rd70;
	.param .b64 param1;
	st.param.b64 	[param1], %rd22;
	.param .b32 retval0;
	call.uni (retval0), 
	vprintf, 
	(
	param0, 
	param1
	);
	ld.param.b32 	%r159, [retval0];
	} // callseq 7
	setp.lt.u64 	%p19, %rd14, 4294967296;
	@%p19 bra 	$L__BB0_1;
	cvt.u32.u64 	%r161, %rd15;
	mad.lo.s32 	%r162, %r161, 5, 2;
	mul.hi.u32 	%r163, %r162, 431205725;
	shr.u32 	%r164, %r163, 25;
	mul.lo.s32 	%r165, %r164, 334214459;
	sub.s32 	%r166, %r162, %r165;
	mul.hi.u32 	%r167, %r166, 274877907;
	shr.u32 	%r168, %r167, 4;
	mul.lo.s32 	%r169, %r168, 250;
	sub.s32 	%r170, %r166, %r169;
	mad.lo.s32 	%r171, %r161, 13, 7;
	mul.hi.u32 	%r172, %r171, 431205725;
	shr.u32 	%r173, %r172, 25;
	mul.lo.s32 	%r174, %r173, 334214459;
	sub.s32 	%r175, %r171, %r174;
	mul.hi.u32 	%r176, %r175, 274877907;
	shr.u32 	%r177, %r176, 4;
	mul.lo.s32 	%r178, %r177, 250;
	sub.s32 	%r179, %r175, %r178;
	setp.eq.s32 	%p20, %r7, %r170;
	setp.eq.s32 	%p21, %r7, %r179;
	selp.b32 	%r180, %r170, %r7, %p21;
	selp.b32 	%r8, %r179, %r180, %p20;
	mul.wide.u32 	%rd72, %r8, 8;
	add.s64 	%rd74, %rd32, %rd72;
	atom.global.exch.b64 	%rd16, [%rd74], %rd14;
	shr.u64 	%rd17, %rd16, 32;
	st.local.u64 	[%rd1], %rd17;
	cvta.global.u64 	%rd76, %rd34;
	{ // callseq 8, 0
	.param .b64 param0;
	st.param.b64 	[param0], %rd76;
	.param .b64 param1;
	st.param.b64 	[param1], %rd22;
	.param .b32 retval0;
	call.uni (retval0), 
	vprintf, 
	(
	param0, 
	param1
	);
	ld.param.b32 	%r181, [retval0];
	} // callseq 8
	setp.lt.u64 	%p22, %rd16, 4294967296;
	@%p22 bra 	$L__BB0_1;
	cvt.u32.u64 	%r183, %rd17;
	mad.lo.s32 	%r184, %r183, 5, 2;
	mul.hi.u32 	%r185, %r184, 431205725;
	shr.u32 	%r186, %r185, 25;
	mul.lo.s32 	%r187, %r186, 334214459;
	sub.s32 	%r188, %r184, %r187;
	mul.hi.u32 	%r189, %r188, 274877907;
	shr.u32 	%r190, %r189, 4;
	mul.lo.s32 	%r191, %r190, 250;
	sub.s32 	%r192, %r188, %r191;
	mad.lo.s32 	%r193, %r183, 13, 7;
	mul.hi.u32 	%r194, %r193, 431205725;
	shr.u32 	%r195, %r194, 25;
	mul.lo.s32 	%r196, %r195, 334214459;
	sub.s32 	%r197, %r193, %r196;
	mul.hi.u32 	%r198, %r197, 274877907;
	shr.u32 	%r199, %r198, 4;
	mul.lo.s32 	%r200, %r199, 250;
	sub.s32 	%r201, %r197, %r200;
	setp.eq.s32 	%p23, %r8, %r192;
	setp.eq.s32 	%p24, %r8, %r201;
	selp.b32 	%r202, %r192, %r8, %p24;
	selp.b32 	%r9, %r201, %r202, %p23;
	mul.wide.u32 	%rd78, %r9, 8;
	add.s64 	%rd80, %rd32, %rd78;
	atom.global.exch.b64 	%rd18, [%rd80], %rd16;
	shr.u64 	%rd19, %rd18, 32;
	st.local.u64 	[%rd1], %rd19;
	cvta.global.u64 	%rd82, %rd34;
	{ // callseq 9, 0
	.param .b64 param0;
	st.param.b64 	[param0], %rd82;
	.param .b64 param1;
	st.param.b64 	[param1], %rd22;
	.param .b32 retval0;
	call.uni (retval0), 
	vprintf, 
	(
	param0, 
	param1
	);
	ld.param.b32 	%r203, [retval0];
	} // callseq 9
	setp.lt.u64 	%p25, %rd18, 4294967296;
	@%p25 bra 	$L__BB0_1;
	cvt.u32.u64 	%r205, %rd19;
	mad.lo.s32 	%r206, %r205, 5, 2;
	mul.hi.u32 	%r207, %r206, 431205725;
	shr.u32 	%r208, %r207, 25;
	mul.lo.s32 	%r209, %r208, 334214459;
	sub.s32 	%r210, %r206, %r209;
	mul.hi.u32 	%r211, %r210, 274877907;
	shr.u32 	%r212, %r211, 4;
	mul.lo.s32 	%r213, %r212, 250;
	sub.s32 	%r214, %r210, %r213;
	mad.lo.s32 	%r215, %r205, 13, 7;
	mul.hi.u32 	%r216, %r215, 431205725;
	shr.u32 	%r217, %r216, 25;
	mul.lo.s32 	%r218, %r217, 334214459;
	sub.s32 	%r219, %r215, %r218;
	mul.hi.u32 	%r220, %r219, 274877907;
	shr.u32 	%r221, %r220, 4;
	mul.lo.s32 	%r222, %r221, 250;
	sub.s32 	%r223, %r219, %r222;
	setp.eq.s32 	%p26, %r9, %r214;
	setp.eq.s32 	%p27, %r9, %r223;
	selp.b32 	%r224, %r214, %r9, %p27;
	selp.b32 	%r225, %r223, %r224, %p26;
	mul.wide.u32 	%rd84, %r225, 8;
	add.s64 	%rd86, %rd32, %rd84;
	atom.global.exch.b64 	%rd87, [%rd86], %rd18;
	shr.u64 	%rd88, %rd87, 32;
	st.local.u64 	[%rd1], %rd88;
	cvta.global.u64 	%rd90, %rd34;
	{ // callseq 10, 0
	.param .b64 param0;
	st.param.b64 	[param0], %rd90;
	.param .b64 param1;
	st.param.b64 	[param1], %rd22;
	.param .b32 retval0;
	call.uni (retval0), 
	vprintf, 
	(
	param0, 
	param1
	);
	ld.param.b32 	%r226, [retval0];
	} // callseq 10
	setp.lt.u64 	%p28, %rd87, 4294967296;
	@%p28 bra 	$L__BB0_1;
	mov.u64 	%rd92, $str$3;
	cvta.global.u64 	%rd93, %rd92;
	{ // callseq 11, 0
	.param .b64 param0;
	st.param.b64 	[param0], %rd93;
	.param .b64 param1;
	st.param.b64 	[param1], 0;
	.param .b32 retval0;
	call.uni (retval0), 
	vprintf, 
	(
	param0, 
	param1
	);
	ld.param.b32 	%r228, [retval0];
	} // callseq 11
$L__BB0_12:
	ret;

}


// ===== COMPILED SASS (sm_100) =====

	.target	sm_100

	.elftype	@"ET_EXEC"


//--------------------- .note.nv.tkinfo           --------------------------
	.section	.note.nv.tkinfo,"",@"SHT_NOTE"
	.sectionflags	@"SHF_NOTE_NV_TKINFO"
	.tkinfo
        /*0018*/ 	.word	0x00000002
        /*0030*/ 	.string	""
        /*0030*/ 	.string	"ptxas"
        /*0030*/ 	.string	"Cuda compilation tools, release 13.0, V13.0.88"
        /*0030*/ 	.string	"Build cuda_13.0.r13.0/compiler.36424714_0"
        /*0030*/ 	.string	"-arch sm_100 -m 64 "



//--------------------- .note.nv.cuinfo           --------------------------
	.section	.note.nv.cuinfo,"",@"SHT_NOTE"
	.sectionflags	@"SHF_NOTE_NV_CUINFO"
        /*0018*/ 	.short	0x0002
        /*001a*/ 	.short	0x0064
        /*001c*/ 	.short	0x0082
	.zero		2


//--------------------- .nv.info                  --------------------------
	.section	.nv.info,"",@"SHT_CUDA_INFO"
	.align	4


	//----- nvinfo : EIATTR_REGCOUNT
	.align		4
        /*0000*/ 	.byte	0x04, 0x2f
        /*0002*/ 	.short	(.L_15 - .L_14)
	.align		4
.L_14:
        /*0004*/ 	.word	index@(_Z9hash_joinPiS_ii)
        /*0008*/ 	.word	0x0000001a


	//----- nvinfo : EIATTR_FRAME_SIZE
	.align		4
.L_15:
        /*000c*/ 	.byte	0x04, 0x11
        /*000e*/ 	.short	(.L_17 - .L_16)
	.align		4
.L_16:
        /*0010*/ 	.word	index@(_Z9hash_joinPiS_ii)
        /*0014*/ 	.word	0x00000008


	//----- nvinfo : EIATTR_MIN_STACK_SIZE
	.align		4
.L_17:
        /*0018*/ 	.byte	0x04, 0x12
        /*001a*/ 	.short	(.L_19 - .L_18)
	.align		4
.L_18:
        /*001c*/ 	.word	index@(_Z9hash_joinPiS_ii)
        /*0020*/ 	.word	0x00000008
.L_19:


//--------------------- .nv.compat                --------------------------
	.section	.nv.compat,"",@"SHT_CUDA_COMPAT_INFO"
	.align	4
        /*0000*/ 	.byte	0x02, 0x09, 0x00, 0x00, 0x02, 0x02, 0x01, 0x00, 0x02, 0x05, 0x05, 0x00, 0x03, 0x07, 0x01, 0x01
        /*0010*/ 	.byte	0x02, 0x03, 0x00, 0x00, 0x02, 0x06, 0x01, 0x00, 0x04, 0x0b, 0x08, 0x00, 0x09, 0x00, 0x00, 0x00
        /*0020*/ 	.byte	0x00, 0x00, 0x00, 0x00


//--------------------- .nv.info._Z9hash_joinPiS_ii --------------------------
	.section	.nv.info._Z9hash_joinPiS_ii,"",@"SHT_CUDA_INFO"
	.sectionflags	@""
	.align	4


	//----- nvinfo : EIATTR_CUDA_API_VERSION
	.align		4
        /*0000*/ 	.byte	0x04, 0x37
        /*0002*/ 	.short	(.L_21 - .L_20)
.L_20:
        /*0004*/ 	.word	0x00000082


	//----- nvinfo : EIATTR_KPARAM_INFO
	.align		4
.L_21:
        /*0008*/ 	.byte	0x04, 0x17
        /*000a*/ 	.short	(.L_23 - .L_22)
.L_22:
        /*000c*/ 	.word	0x00000000
        /*0010*/ 	.short	0x0003
        /*0012*/ 	.short	0x0014
        /*0014*/ 	.byte	0x00, 0xf0, 0x11, 0x00


	//----- nvinfo : EIATTR_KPARAM_INFO
	.align		4
.L_23:
        /*0018*/ 	.byte	0x04, 0x17
        /*001a*/ 	.short	(.L_25 - .L_24)
.L_24:
        /*001c*/ 	.word	0x00000000
        /*0020*/ 	.short	0x0002
        /*0022*/ 	.short	0x0010
        /*0024*/ 	.byte	0x00, 0xf0, 0x11, 0x00


	//----- nvinfo : EIATTR_KPARAM_INFO
	.align		4
.L_25:
        /*0028*/ 	.byte	0x04, 0x17
        /*002a*/ 	.short	(.L_27 - .L_26)
.L_26:
        /*002c*/ 	.word	0x00000000
        /*0030*/ 	.short	0x0001
        /*0032*/ 	.short	0x0008
        /*0034*/ 	.byte	0x00, 0xf5, 0x21, 0x00


	//----- nvinfo : EIATTR_KPARAM_INFO
	.align		4
.L_27:
        /*0038*/ 	.byte	0x04, 0x17
        /*003a*/ 	.short	(.L_29 - .L_28)
.L_28:
        /*003c*/ 	.word	0x00000000
        /*0040*/ 	.short	0x0000
        /*0042*/ 	.short	0x0000
        /*0044*/ 	.byte	0x00, 0xf5, 0x21, 0x00


	//----- nvinfo : EIATTR_SPARSE_MMA_MASK
	.align		4
.L_29:
        /*0048*/ 	.byte	0x03, 0x50
        /*004a*/ 	.short	0x0000


	//----- nvinfo : EIATTR_MAXREG_COUNT
	.align		4
        /*004c*/ 	.byte	0x03, 0x1b
        /*004e*/ 	.short	0x00ff


	//----- nvinfo : EIATTR_EXTERNS
	.align		4
        /*0050*/ 	.byte	0x04, 0x0f
        /*0052*/ 	.short	(.L_31 - .L_30)


	//   ....[0]....
	.align		4
.L_30:
        /*0054*/ 	.word	index@(vprintf)


	//----- nvinfo : EIATTR_MERCURY_ISA_VERSION
	.align		4
.L_31:
        /*0058*/ 	.byte	0x03, 0x5f
        /*005a*/ 	.short	0x0101


	//----- nvinfo : EIATTR_VRC_CTA_INIT_COUNT
	.align		4
        /*005c*/ 	.byte	0x02, 0x4a
	.zero		1
	.zero		1


	//----- nvinfo : EIATTR_SYSCALL_OFFSETS
	.align		4
        /*0060*/ 	.byte	0x04, 0x46
        /*0062*/ 	.short	(.L_33 - .L_32)


	//   ....[0]....
.L_32:
        /*0064*/ 	.word	0x000001a0


	//   ....[1]....
        /*0068*/ 	.word	0x00000300


	//   ....[2]....
        /*006c*/ 	.word	0x00000550


	//   ....[3]....
        /*0070*/ 	.word	0x00000790


	//   ....[4]....
        /*0074*/ 	.word	0x000009d0


	//   ....[5]....
        /*0078*/ 	.word	0x00000c10


	//   ....[6]....
        /*007c*/ 	.word	0x00000e50


	//   ....[7]....
        /*0080*/ 	.word	0x00001090


	//   ....[8]....
        /*0084*/ 	.word	0x000012d0


	//   ....[9]....
        /*0088*/ 	.word	0x00001510


	//   ....[10]....
        /*008c*/ 	.word	0x00001750


	//   ....[11]....
        /*0090*/ 	.word	0x000017f0


	//   ....[12]....
        /*0094*/ 	.word	0x00001890


	//----- nvinfo : EIATTR_EXIT_INSTR_OFFSETS
	.align		4
.L_33:
        /*0098*/ 	.byte	0x04, 0x1c
        /*009a*/ 	.short	(.L_35 - .L_34)


	//   ....[0]....
.L_34:
        /*009c*/ 	.word	0x00001800


	//   ....[1]....
        /*00a0*/ 	.word	0x000018a0


	//----- nvinfo : EIATTR_CRS_STACK_SIZE
	.align		4
.L_35:
        /*00a4*/ 	.byte	0x04, 0x1e
        /*00a6*/ 	.short	(.L_37 - .L_36)
.L_36:
        /*00a8*/ 	.word	0x00000000


	//----- nvinfo : EIATTR_CBANK_PARAM_SIZE
	.align		4
.L_37:
        /*00ac*/ 	.byte	0x03, 0x19
        /*00ae*/ 	.short	0x0018


	//----- nvinfo : EIATTR_PARAM_CBANK
	.align		4
        /*00b0*/ 	.byte	0x04, 0x0a
        /*00b2*/ 	.short	(.L_39 - .L_38)
	.align		4
.L_38:
        /*00b4*/ 	.word	index@(.nv.constant0._Z9hash_joinPiS_ii)
        /*00b8*/ 	.short	0x0380
        /*00ba*/ 	.short	0x0018


	//----- nvinfo : EIATTR_SW_WAR
	.align		4
.L_39:
        /*00bc*/ 	.byte	0x04, 0x36
        /*00be*/ 	.short	(.L_41 - .L_40)
.L_40:
        /*00c0*/ 	.word	0x00000008
.L_41:


//--------------------- .nv.callgraph             --------------------------
	.section	.nv.callgraph,"",@"SHT_CUDA_CALLGRAPH"
	.align	4
	.sectionentsize	8
	.align		4
        /*0000*/ 	.word	0x00000000
	.align		4
        /*0004*/ 	.word	0xffffffff
	.align		4
        /*0008*/ 	.word	index@(_Z9hash_joinPiS_ii)
	.align		4
        /*000c*/ 	.word	index@(vprintf)
	.align		4
        /*0010*/ 	.word	0x00000000
	.align		4
        /*0014*/ 	.word	0xfffffffe
	.align		4
        /*0018*/ 	.word	0x00000000
	.align		4
        /*001c*/ 	.word	0xfffffffd
	.align		4
        /*0020*/ 	.word	0x00000000
	.align		4
        /*0024*/ 	.word	0xfffffffc


//--------------------- .nv.constant4             --------------------------
	.section	.nv.constant4,"a",@progbits
	.align	8
	.align		8
.nv.constant4:
        /*0000*/ 	.dword	vprintf
	.align		8
        /*0008*/ 	.dword	precalc_xorwow_matrix
	.align		8
        /*0010*/ 	.dword	precalc_xorwow_offset_matrix
	.align		8
        /*0018*/ 	.dword	mrg32k3aM1
	.align		8
        /*0020*/ 	.dword	mrg32k3aM2
	.align		8
        /*0028*/ 	.dword	mrg32k3aM1SubSeq
	.align		8
        /*0030*/ 	.dword	mrg32k3aM2SubSeq
	.align		8
        /*0038*/ 	.dword	mrg32k3aM1Seq
	.align		8
        /*0040*/ 	.dword	mrg32k3aM2Seq
	.align		8
        /*0048*/ 	.dword	table
	.align		8
        /*0050*/ 	.dword	$str
	.align		8
        /*0058*/ 	.dword	$str$1
	.align		8
        /*0060*/ 	.dword	$str$2
	.align		8
        /*0068*/ 	.dword	$str$3


//--------------------- .nv.constant3             --------------------------
	.section	.nv.constant3,"a",@progbits
	.align	8
.nv.constant3:
	.type		__cr_lgamma_table,@object
	.size		__cr_lgamma_table,(.L_8 - __cr_lgamma_table)
__cr_lgamma_table:
        /*0000*/ 	.byte	0x00, 0x00, 0x00, 0x00, 0x00, 0x00, 0x00, 0x00, 0x00, 0x00, 0x00, 0x00, 0x00, 0x00, 0x00, 0x00
        /*0010*/ 	.byte	0xef, 0x39, 0xfa, 0xfe, 0x42, 0x2e, 0xe6, 0x3f, 0x02, 0x20, 0x2a, 0xfa, 0x0b, 0xab, 0xfc, 0x3f
        /*0020*/ 	.byte	0xf9, 0x2c, 0x92, 0x7c, 0xa7, 0x6c, 0x09, 0x40, 0xc9, 0x79, 0x44, 0x3c, 0x64, 0x26, 0x13, 0x40
        /*0030*/ 	.byte	0xca, 0x01, 0xcf, 0x3a, 0x27, 0x51, 0x1a, 0x40, 0x30, 0xcc, 0x2d, 0xf3, 0xe1, 0x0c, 0x21, 0x40
        /*0040*/ 	.byte	0x0d, 0xb7, 0xfc, 0x82, 0x8e, 0x35, 0x25, 0x40
.L_8:


//--------------------- .text._Z9hash_joinPiS_ii  --------------------------
	.section	.text._Z9hash_joinPiS_ii,"ax",@progbits
	.align	128
        .global         _Z9hash_joinPiS_ii
        .type           _Z9hash_joinPiS_ii,@function
        .size           _Z9hash_joinPiS_ii,(.L_x_16 - _Z9hash_joinPiS_ii)
        .other          _Z9hash_joinPiS_ii,@"STO_CUDA_ENTRY STV_DEFAULT"
_Z9hash_joinPiS_ii:
.text._Z9hash_joinPiS_ii:
[----:B------:R-:W0:Y:S01]  /*0000*/  LDC R1, c[0x0][0x37c] ;  /* 0x0000df00ff017b82 */ /* 0x000e220000000800 */
[----:B------:R-:W1:Y:S01]  /*0010*/  S2R R5, SR_TID.X ;  /* 0x0000000000057919 */ /* 0x000e620000002100 */
[----:B------:R-:W2:Y:S06]  /*0020*/  LDCU UR5, c[0x0][0x2fc] ;  /* 0x00005f80ff0577ac */ /* 0x000eac0008000800 */
[----:B------:R-:W1:Y:S01]  /*0030*/  S2UR UR4, SR_CTAID.X ;  /* 0x00000000000479c3 */ /* 0x000e620000002500 */
[----:B0-----:R-:W-:Y:S01]  /*0040*/  IADD3 R1, PT, PT, R1, -0x8, RZ ;  /* 0xfffffff801017810 */ /* 0x001fe20007ffe0ff */
[----:B------:R-:W0:Y:S01]  /*0050*/  LDCU UR6, c[0x0][0x390] ;  /* 0x00007200ff0677ac */ /* 0x000e220008000800 */
[----:B------:R-:W3:Y:S05]  /*0060*/  LDCU.64 UR36, c[0x0][0x358] ;  /* 0x00006b00ff2477ac */ /* 0x000eea0008000a00 */
[----:B------:R-:W1:Y:S08]  /*0070*/  LDC R0, c[0x0][0x360] ;  /* 0x0000d800ff007b82 */ /* 0x000e700000000800 */
[----:B------:R-:W4:Y:S01]  /*0080*/  LDC.64 R2, c[0x0][0x380] ;  /* 0x0000e000ff027b82 */ /* 0x000f220000000a00 */
[----:B-1----:R-:W-:-:S04]  /*0090*/  IMAD R0, R0, UR4, R5 ;  /* 0x0000000400007c24 */ /* 0x002fc8000f8e0205 */
[----:B0-----:R-:W-:Y:S01]  /*00a0*/  IMAD R5, R0, UR6, RZ ;  /* 0x0000000600057c24 */ /* 0x001fe2000f8e02ff */
[----:B------:R-:W-:Y:S01]  /*00b0*/  MOV R19, 0x0 ;  /* 0x0000000000137802 */ /* 0x000fe20000000f00 */
[----:B------:R-:W0:Y:S02]  /*00c0*/  LDCU UR4, c[0x0][0x2f8] ;  /* 0x00005f00ff0477ac */ /* 0x000e240008000800 */
[----:B----4-:R-:W-:Y:S01]  /*00d0*/  IMAD.WIDE R2, R5, 0x4, R2 ;  /* 0x0000000405027825 */ /* 0x010fe200078e0202 */
[----:B------:R-:W1:Y:S04]  /*00e0*/  LDCU.64 UR6, c[0x4][0x50] ;  /* 0x01000a00ff0677ac */ /* 0x000e680008000a00 */
[----:B---3--:R-:W3:Y:S04]  /*00f0*/  LDG.E R11, desc[UR36][R2.64+0x4] ;  /* 0x00000424020b7981 */ /* 0x008ee8000c1e1900 */
[----:B------:R2:W4:Y:S01]  /*0100*/  LDG.E R22, desc[UR36][R2.64] ;  /* 0x0000002402167981 */ /* 0x000522000c1e1900 */
[----:B------:R1:W3:Y:S01]  /*0110*/  LDC.64 R8, c[0x4][R19] ;  /* 0x0100000013087b82 */ /* 0x0002e20000000a00 */
[----:B------:R-:W-:-:S02]  /*0120*/  CS2R R6, SRZ ;  /* 0x0000000000067805 */ /* 0x000fc4000001ff00 */
[----:B0-----:R-:W-:Y:S01]  /*0130*/  IADD3 R18, P0, PT, R1, UR4, RZ ;  /* 0x0000000401127c10 */ /* 0x001fe2000ff1e0ff */
[----:B-1----:R-:W-:Y:S01]  /*0140*/  IMAD.U32 R4, RZ, RZ, UR6 ;  /* 0x00000006ff047e24 */ /* 0x002fe2000f8e00ff */
[----:B------:R-:W-:-:S03]  /*0150*/  MOV R5, UR7 ;  /* 0x0000000700057c02 */ /* 0x000fc60008000f00 */
[----:B--2---:R-:W-:Y:S01]  /*0160*/  IMAD.X R2, RZ, RZ, UR5, P0 ;  /* 0x00000005ff027e24 */ /* 0x004fe200080e06ff */
[----:B---3--:R-:W-:-:S04]  /*0170*/  IADD3 R16, P1, PT, RZ, R11, RZ ;  /* 0x0000000bff107210 */ /* 0x008fc80007f3e0ff */
[----:B----4-:R-:W-:-:S09]  /*0180*/  LEA.HI.X.SX32 R17, R11, R22, 0x1, P1 ;  /* 0x000000160b117211 */ /* 0x010fd200008f0eff */
[----:B------:R-:W-:-:S07]  /*0190*/  LEPC R20, `(.L_x_0) ;  /* 0x000000001014794e */ /* 0x000fce0000000000 */
[----:B------:R-:W-:Y:S05]  /*01a0*/  CALL.ABS.NOINC R8 ;  /* 0x0000000008007343 */ /* 0x000fea0003c00000 */
.L_x_0:
[----:B------:R-:W-:Y:S01]  /*01b0*/  HFMA2 R3, -RZ, RZ, 0, 2.98023223876953125e-07 ;  /* 0x00000005ff037431 */ /* 0x000fe200000001ff */
[----:B------:R-:W0:Y:S01]  /*01c0*/  LDC.64 R8, c[0x4][0x48] ;  /* 0x01001200ff087b82 */ /* 0x000e220000000a00 */
[----:B------:R-:W1:Y:S03]  /*01d0*/  LDCU.64 UR4, c[0x4][0x58] ;  /* 0x01000b00ff0477ac */ /* 0x000e660008000a00 */
[----:B------:R-:W-:-:S04]  /*01e0*/  IMAD R22, R22, R3, 0x2 ;  /* 0x0000000216167424 */ /* 0x000fc800078e0203 */
[----:B------:R-:W-:-:S05]  /*01f0*/  IMAD.HI.U32 R0, R22, 0x19b3ad5d, RZ ;  /* 0x19b3ad5d16007827 */ /* 0x000fca00078e00ff */
[----:B------:R-:W-:-:S05]  /*0200*/  SHF.R.U32.HI R3, RZ, 0x19, R0 ;  /* 0x00000019ff037819 */ /* 0x000fca0000011600 */
[----:B------:R-:W-:-:S04]  /*0210*/  IMAD R3, R3, -0x13ebb53b, R22 ;  /* 0xec144ac503037824 */ /* 0x000fc800078e0216 */
[----:B------:R-:W-:-:S05]  /*0220*/  IMAD.HI.U32 R0, R3, 0x10624dd3, RZ ;  /* 0x10624dd303007827 */ /* 0x000fca00078e00ff */
[----:B------:R-:W-:-:S05]  /*0230*/  SHF.R.U32.HI R0, RZ, 0x4, R0 ;  /* 0x00000004ff007819 */ /* 0x000fca0000011600 */
[----:B------:R-:W-:-:S04]  /*0240*/  IMAD R22, R0, -0xfa, R3 ;  /* 0xffffff0600167824 */ /* 0x000fc800078e0203 */
[----:B0-----:R-:W-:-:S05]  /*0250*/  IMAD.WIDE.U32 R8, R22, 0x8, R8 ;  /* 0x0000000816087825 */ /* 0x001fca00078e0008 */
[----:B------:R0:W2:Y:S01]  /*0260*/  ATOMG.E.EXCH.64.STRONG.GPU PT, R16, desc[UR36][R8.64], R16 ;  /* 0x80000010081079a8 */ /* 0x0000a2000c1ef524 */
[----:B------:R3:W4:Y:S01]  /*0270*/  LDC.64 R10, c[0x4][R19] ;  /* 0x01000000130a7b82 */ /* 0x0007220000000a00 */
[----:B-1----:R-:W-:Y:S01]  /*0280*/  IMAD.U32 R4, RZ, RZ, UR4 ;  /* 0x00000004ff047e24 */ /* 0x002fe2000f8e00ff */
[----:B------:R-:W-:Y:S01]  /*0290*/  MOV R5, UR5 ;  /* 0x0000000500057c02 */ /* 0x000fe20008000f00 */
[----:B------:R-:W-:Y:S01]  /*02a0*/  IMAD.MOV.U32 R6, RZ, RZ, R18 ;  /* 0x000000ffff067224 */ /* 0x000fe200078e0012 */
[----:B------:R-:W-:Y:S01]  /*02b0*/  MOV R7, R2 ;  /* 0x0000000200077202 */ /* 0x000fe20000000f00 */
[----:B0-----:R-:W-:Y:S02]  /*02c0*/  HFMA2 R9, -RZ, RZ, 0, 0 ;  /* 0x00000000ff097431 */ /* 0x001fe400000001ff */
[----:B--2---:R-:W-:-:S05]  /*02d0*/  IMAD.MOV.U32 R8, RZ, RZ, R17 ;  /* 0x000000ffff087224 */ /* 0x004fca00078e0011 */
[----:B----4-:R3:W-:Y:S02]  /*02e0*/  STL.64 [R1], R8 ;  /* 0x0000000801007387 */ /* 0x0107e40000100a00 */
[----:B------:R-:W-:-:S07]  /*02f0*/  LEPC R20, `(.L_x_1) ;  /* 0x000000001014794e */ /* 0x000fce0000000000 */
[----:B---3--:R-:W-:Y:S05]  /*0300*/  CALL.ABS.NOINC R10 ;  /* 0x000000000a007343 */ /* 0x008fea0003c00000 */
.L_x_1:
[----:B------:R-:W-:Y:S01]  /*0310*/  ISETP.GT.U32.AND P0, PT, R16, -0x1, PT ;  /* 0xffffffff1000780c */ /* 0x000fe20003f04070 */
[----:B------:R-:W-:Y:S03]  /*0320*/  BSSY.RECONVERGENT B6, `(.L_x_2) ;  /* 0x000014f000067945 */ /* 0x000fe60003800200 */
[----:B------:R-:W-:-:S13]  /*0330*/  ISETP.GT.U32.AND.EX P0, PT, R17, RZ, PT, P0 ;  /* 0x000000ff1100720c */ /* 0x000fda0003f04100 */
[----:B------:R-:W-:Y:S05]  /*0340*/  @!P0 BRA `(.L_x_3) ;  /* 0x0000001400308947 */ /* 0x000fea0003800000 */
[----:B------:R-:W-:Y:S02]  /*0350*/  IMAD.MOV.U32 R3, RZ, RZ, 0x5 ;  /* 0x00000005ff037424 */ /* 0x000fe400078e00ff */
[----:B------:R-:W-:Y:S01]  /*0360*/  HFMA2 R5, -RZ, RZ, 0, 7.74860382080078125e-07 ;  /* 0x0000000dff057431 */ /* 0x000fe200000001ff */
[----:B------:R-:W0:Y:S01]  /*0370*/  LDC.64 R8, c[0x4][0x48] ;  /* 0x01001200ff087b82 */ /* 0x000e220000000a00 */
[----:B------:R-:W1:Y:S01]  /*0380*/  LDCU.64 UR4, c[0x4][0x58] ;  /* 0x01000b00ff0477ac */ /* 0x000e620008000a00 */
[----:B------:R-:W-:-:S04]  /*0390*/  IMAD R0, R17, R3, 0x2 ;  /* 0x0000000211007424 */ /* 0x000fc800078e0203 */
[----:B------:R-:W-:-:S04]  /*03a0*/  IMAD.HI.U32 R3, R0, 0x19b3ad5d, RZ ;  /* 0x19b3ad5d00037827 */ /* 0x000fc800078e00ff */
[----:B------:R-:W-:Y:S01]  /*03b0*/  IMAD R4, R17, R5, 0x7 ;  /* 0x0000000711047424 */ /* 0x000fe200078e0205 */
[----:B------:R-:W-:-:S03]  /*03c0*/  SHF.R.U32.HI R3, RZ, 0x19, R3 ;  /* 0x00000019ff037819 */ /* 0x000fc60000011603 */
[----:B------:R-:W-:-:S04]  /*03d0*/  IMAD.HI.U32 R5, R4, 0x19b3ad5d, RZ ;  /* 0x19b3ad5d04057827 */ /* 0x000fc800078e00ff */
[----:B------:R-:W-:Y:S01]  /*03e0*/  IMAD R3, R3, -0x13ebb53b, R0 ;  /* 0xec144ac503037824 */ /* 0x000fe200078e0200 */
[----:B------:R-:W-:-:S03]  /*03f0*/  SHF.R.U32.HI R5, RZ, 0x19, R5 ;  /* 0x00000019ff057819 */ /* 0x000fc60000011605 */
[----:B------:R-:W-:-:S04]  /*0400*/  IMAD.HI.U32 R0, R3, 0x10624dd3, RZ ;  /* 0x10624dd303007827 */ /* 0x000fc800078e00ff */
[----:B------:R-:W-:Y:S01]  /*0410*/  IMAD R5, R5, -0x13ebb53b, R4 ;  /* 0xec144ac505057824 */ /* 0x000fe200078e0204 */
[----:B------:R-:W-:-:S03]  /*0420*/  SHF.R.U32.HI R0, RZ, 0x4, R0 ;  /* 0x00000004ff007819 */ /* 0x000fc60000011600 */
[----:B------:R-:W-:-:S04]  /*0430*/  IMAD.HI.U32 R4, R5, 0x10624dd3, RZ ;  /* 0x10624dd305047827 */ /* 0x000fc800078e00ff */
[----:B------:R-:W-:Y:S01]  /*0440*/  IMAD R3, R0, -0xfa, R3 ;  /* 0xffffff0600037824 */ /* 0x000fe200078e0203 */
[----:B------:R-:W-:-:S04]  /*0450*/  SHF.R.U32.HI R4, RZ, 0x4, R4 ;  /* 0x00000004ff047819 */ /* 0x000fc80000011604 */
[----:B------:R-:W-:Y:S01]  /*0460*/  ISETP.NE.AND P0, PT, R22, R3, PT ;  /* 0x000000031600720c */ /* 0x000fe20003f05270 */
[----:B------:R-:W-:-:S05]  /*0470*/  IMAD R23, R4, -0xfa, R5 ;  /* 0xffffff0604177824 */ /* 0x000fca00078e0205 */
[----:B------:R-:W-:-:S07]  /*0480*/  ISETP.NE.AND P1, PT, R22, R23, PT ;  /* 0x000000171600720c */ /* 0x000fce0003f25270 */
[----:B------:R-:W-:-:S05]  /*0490*/  @P0 SEL R23, R3, R22, !P1 ;  /* 0x0000001603170207 */ /* 0x000fca0004800000 */
        /* <DEDUP_REMOVED lines=12> */
.L_x_4:
[----:B------:R-:W-:-:S04]  /*0560*/  ISETP.GE.U32.AND P0, PT, R16, RZ, PT ;  /* 0x000000ff1000720c */ /* 0x000fc80003f06070 */
[----:B------:R-:W-:-:S13]  /*0570*/  ISETP.GE.U32.AND.EX P0, PT, R17, 0x1, PT, P0 ;  /* 0x000000011100780c */ /* 0x000fda0003f06100 */
        /* <DEDUP_REMOVED lines=34> */
.L_x_5:
        /* <DEDUP_REMOVED lines=36> */
.L_x_6:
        /* <DEDUP_REMOVED lines=36> */
.L_x_7:
        /* <DEDUP_REMOVED lines=36> */
.L_x_8:
        /* <DEDUP_REMOVED lines=36> */
.L_x_9:
        /* <DEDUP_REMOVED lines=36> */
.L_x_10:
        /* <DEDUP_REMOVED lines=36> */
.L_x_11:
        /* <DEDUP_REMOVED lines=36> */
.L_x_12:
[----:B------:R-:W-:-:S04]  /*1760*/  ISETP.GE.U32.AND P0, PT, R16, RZ, PT ;  /* 0x000000ff1000720c */ /* 0x000fc80003f06070 */
[----:B------:R-:W-:-:S13]  /*1770*/  ISETP.GE.U32.AND.EX P0, PT, R17, 0x1, PT, P0 ;  /* 0x000000011100780c */ /* 0x000fda0003f06100 */
[----:B------:R-:W-:Y:S05]  /*1780*/  @!P0 BRA `(.L_x_3) ;  /* 0x0000000000208947 */ /* 0x000fea0003800000 */
[----:B------:R0:W1:Y:S01]  /*1790*/  LDC.64 R2, c[0x4][R19] ;  /* 0x0100000013027b82 */ /* 0x0000620000000a00 */
[----:B------:R-:W2:Y:S01]  /*17a0*/  LDCU.64 UR4, c[0x4][0x68] ;  /* 0x01000d00ff0477ac */ /* 0x000ea20008000a00 */
[----:B------:R-:W-:Y:S02]  /*17b0*/  CS2R R6, SRZ ;  /* 0x0000000000067805 */ /* 0x000fe4000001ff00 */
[----:B--2---:R-:W-:Y:S01]  /*17c0*/  MOV R4, UR4 ;  /* 0x0000000400047c02 */ /* 0x004fe20008000f00 */
[----:B0-----:R-:W-:-:S07]  /*17d0*/  IMAD.U32 R5, RZ, RZ, UR5 ;  /* 0x00000005ff057e24 */ /* 0x001fce000f8e00ff */
[----:B------:R-:W-:-:S07]  /*17e0*/  LEPC R20, `(.L_x_13) ;  /* 0x000000001014794e */ /* 0x000fce0000000000 */
[----:B-1----:R-:W-:Y:S05]  /*17f0*/  CALL.ABS.NOINC R2 ;  /* 0x0000000002007343 */ /* 0x002fea0003c00000 */
.L_x_13:
[----:B------:R-:W-:Y:S05]  /*1800*/  EXIT ;  /* 0x000000000000794d */ /* 0x000fea0003800000 */
.L_x_3:
[----:B------:R-:W-:Y:S05]  /*1810*/  BSYNC.RECONVERGENT B6 ;  /* 0x0000000000067941 */ /* 0x000fea0003800200 */
.L_x_2:
[----:B------:R-:W-:Y:S01]  /*1820*/  MOV R0, 0x0 ;  /* 0x0000000000007802 */ /* 0x000fe20000000f00 */
[----:B------:R-:W0:Y:S01]  /*1830*/  LDCU.64 UR4, c[0x4][0x60] ;  /* 0x01000c00ff0477ac */ /* 0x000e220008000a00 */
[----:B------:R-:W-:Y:S02]  /*1840*/  CS2R R6, SRZ ;  /* 0x0000000000067805 */ /* 0x000fe4000001ff00 */
[----:B------:R1:W2:Y:S01]  /*1850*/  LDC.64 R2, c[0x4][R0] ;  /* 0x0100000000027b82 */ /* 0x0002a20000000a00 */
[----:B0-----:R-:W-:Y:S02]  /*1860*/  MOV R4, UR4 ;  /* 0x0000000400047c02 */ /* 0x001fe40008000f00 */
[----:B-1----:R-:W-:-:S07]  /*1870*/  MOV R5, UR5 ;  /* 0x0000000500057c02 */ /* 0x002fce0008000f00 */
[----:B------:R-:W-:-:S07]  /*1880*/  LEPC R20, `(.L_x_14) ;  /* 0x000000001014794e */ /* 0x000fce0000000000 */
[----:B--2---:R-:W-:Y:S05]  /*1890*/  CALL.ABS.NOINC R2 ;  /* 0x0000000002007343 */ /* 0x004fea0003c00000 */
.L_x_14:
[----:B------:R-:W-:Y:S05]  /*18a0*/  EXIT ;  /* 0x000000000000794d */ /* 0x000fea0003800000 */
.L_x_15:
[----:B------:R-:W-:-:S00]  /*18b0*/  BRA `(.L_x_15) ;  /* 0xfffffffc00fc7947 */ /* 0x000fc0000383ffff */
[----:B------:R-:W-:-:S00]  /*18c0*/  NOP ;  /* 0x0000000000007918 */ /* 0x000fc00000000000 */
        /* <DEDUP_REMOVED lines=11> */
.L_x_16:


//--------------------- .nv.global.init           --------------------------
	.section	.nv.global.init,"aw",@progbits
	.align	4
.nv.global.init:
	.type		mrg32k3aM1SubSeq,@object
	.size		mrg32k3aM1SubSeq,(mrg32k3aM2SubSeq - mrg32k3aM1SubSeq)
mrg32k3aM1SubSeq:
        /*0000*/ 	.byte	0x0b, 0xcc, 0xee, 0x04, 0x73, 0x29, 0x8b, 0x6f, 0xf6, 0x53, 0x03, 0xf6, 0x23, 0xf6, 0xea, 0xda
        /* <DEDUP_REMOVED lines=125> */
	.type		mrg32k3aM2SubSeq,@object
	.size		mrg32k3aM2SubSeq,(mrg32k3aM1 - mrg32k3aM2SubSeq)
mrg32k3aM2SubSeq:
        /* <DEDUP_REMOVED lines=126> */
	.type		mrg32k3aM1,@object
	.size		mrg32k3aM1,(mrg32k3aM1Seq - mrg32k3aM1)
mrg32k3aM1:
        /* <DEDUP_REMOVED lines=144> */
	.type		mrg32k3aM1Seq,@object
	.size		mrg32k3aM1Seq,(mrg32k3aM2 - mrg32k3aM1Seq)
mrg32k3aM1Seq:
        /* <DEDUP_REMOVED lines=144> */
	.type		mrg32k3aM2,@object
	.size		mrg32k3aM2,(mrg32k3aM2Seq - mrg32k3aM2)
mrg32k3aM2:
        /* <DEDUP_REMOVED lines=144> */
	.type		mrg32k3aM2Seq,@object
	.size		mrg32k3aM2Seq,(precalc_xorwow_matrix - mrg32k3aM2Seq)
mrg32k3aM2Seq:
        /* <DEDUP_REMOVED lines=144> */
	.type		precalc_xorwow_matrix,@object
	.size		precalc_xorwow_matrix,(precalc_xorwow_offset_matrix - precalc_xorwow_matrix)
precalc_xorwow_matrix:
        /* <DEDUP_REMOVED lines=6400> */
	.type		precalc_xorwow_offset_matrix,@object
	.size		precalc_xorwow_offset_matrix,($str - precalc_xorwow_offset_matrix)
precalc_xorwow_offset_matrix:
        /* <DEDUP_REMOVED lines=6400> */
	.type		$str,@object
	.size		$str,($str$2 - $str)
$str:
        /*353c0*/ 	.byte	0x0a, 0x00
	.type		$str$2,@object
	.size		$str$2,($str$1 - $str$2)
$str$2:
        /*353c2*/ 	.byte	0x72, 0x65, 0x74, 0x75, 0x72, 0x6e, 0x00
	.type		$str$1,@object
	.size		$str$1,($str$3 - $str$1)
$str$1:
        /*353c9*/ 	.byte	0x6b, 0x65, 0x79, 0x2c, 0x20, 0x25, 0x64, 0x20, 0x0a, 0x00
	.type		$str$3,@object
	.size		$str$3,(.L_13 - $str$3)
$str$3:
        /*353d3*/ 	.byte	0x63, 0x68, 0x61, 0x69, 0x6e, 0x20, 0x77, 0x61, 0x73, 0x20, 0x74, 0x6f, 0x6f, 0x20, 0x6c, 0x6f
        /*353e3*/ 	.byte	0x6e, 0x67, 0x00
.L_13:


//--------------------- .nv.shared.reserved.0     --------------------------
	.section	.nv.shared.reserved.0,"aw",@nobits
	.weak		__nv_reservedSMEM_offset_0_alias
	.size		__nv_reservedSMEM_offset_0_alias, 0, 64
	.other		__nv_reservedSMEM_offset_0_alias,@"STO_CUDA_RESERVED_SHARED STV_DEFAULT"
__nv_reservedSMEM_offset_0_alias:
	.zero		0
	.zero		64


//--------------------- .nv.global                --------------------------
	.section	.nv.global,"aw",@nobits
	.align	8
.nv.global:
	.type		table,@object
	.size		table,(.L_9 - table)
table:
	.zero		2000
.L_9:


//--------------------- .nv.constant0._Z9hash_joinPiS_ii --------------------------
	.section	.nv.constant0._Z9hash_joinPiS_ii,"a",@progbits
	.sectionflags	@""
	.align	4
.nv.constant0._Z9hash_joinPiS_ii:
	.zero		920


//--------------------- SYMBOLS --------------------------

	.type		.nv.reservedSmem.offset0,@object
	.size		.nv.reservedSmem.offset0,0x4
	.type		vprintf,@function
